//
// Generated by NVIDIA NVVM Compiler
//
// Compiler Build ID: CL-36424714
// Cuda compilation tools, release 13.0, V13.0.88
// Based on NVVM 20.0.0
//

.version 9.0
.target sm_100
.address_size 64

	// .globl	_Z12MatMulKernelPdS_S_iii

.visible .entry _Z12MatMulKernelPdS_S_iii(
	.param .u64 .ptr .align 1 _Z12MatMulKernelPdS_S_iii_param_0,
	.param .u64 .ptr .align 1 _Z12MatMulKernelPdS_S_iii_param_1,
	.param .u64 .ptr .align 1 _Z12MatMulKernelPdS_S_iii_param_2,
	.param .u32 _Z12MatMulKernelPdS_S_iii_param_3,
	.param .u32 _Z12MatMulKernelPdS_S_iii_param_4,
	.param .u32 _Z12MatMulKernelPdS_S_iii_param_5
)
{
	.reg .pred 	%p<14>;
	.reg .b32 	%r<42>;
	.reg .b64 	%rd<66>;
	.reg .b64 	%fd<68>;

	ld.param.u64 	%rd13, [_Z12MatMulKernelPdS_S_iii_param_0];
	ld.param.u64 	%rd14, [_Z12MatMulKernelPdS_S_iii_param_1];
	ld.param.u32 	%r17, [_Z12MatMulKernelPdS_S_iii_param_3];
	ld.param.u32 	%r18, [_Z12MatMulKernelPdS_S_iii_param_4];
	ld.param.u32 	%r19, [_Z12MatMulKernelPdS_S_iii_param_5];
	cvta.to.global.u64 	%rd1, %rd14;
	cvta.to.global.u64 	%rd2, %rd13;
	mov.u32 	%r20, %ctaid.y;
	mov.u32 	%r21, %ntid.y;
	mov.u32 	%r22, %tid.y;
	mad.lo.s32 	%r1, %r20, %r21, %r22;
	mov.u32 	%r23, %ctaid.x;
	mov.u32 	%r24, %ntid.x;
	mov.u32 	%r25, %tid.x;
	mad.lo.s32 	%r2, %r23, %r24, %r25;
	setp.ge.s32 	%p1, %r1, %r19;
	setp.ge.s32 	%p2, %r2, %r18;
	or.pred  	%p3, %p2, %p1;
	setp.lt.s32 	%p4, %r17, 1;
	mov.f64 	%fd67, 0d0000000000000000;
	or.pred  	%p5, %p3, %p4;
	@%p5 bra 	$L__BB0_12;
	mul.lo.s32 	%r3, %r17, %r1;
	and.b32  	%r4, %r17, 7;
	setp.lt.u32 	%p6, %r17, 8;
	mov.f64 	%fd67, 0d0000000000000000;
	mov.b32 	%r40, 0;
	@%p6 bra 	$L__BB0_4;
	and.b32  	%r27, %r17, 2147483640;
	neg.s32 	%r38, %r27;
	mul.wide.u32 	%rd15, %r17, 8;
	add.s64 	%rd3, %rd1, %rd15;
	mul.wide.u32 	%rd16, %r17, 16;
	add.s64 	%rd4, %rd1, %rd16;
	mul.wide.u32 	%rd17, %r17, 24;
	add.s64 	%rd5, %rd1, %rd17;
	mul.wide.u32 	%rd18, %r17, 32;
	add.s64 	%rd6, %rd1, %rd18;
	mul.wide.u32 	%rd19, %r17, 48;
	add.s64 	%rd7, %rd1, %rd19;
	mul.wide.u32 	%rd20, %r17, 56;
	add.s64 	%rd8, %rd1, %rd20;
	mul.wide.u32 	%rd21, %r3, 8;
	add.s64 	%rd22, %rd21, %rd2;
	add.s64 	%rd65, %rd22, 32;
	mov.f64 	%fd67, 0d0000000000000000;
	mov.u32 	%r37, %r2;
$L__BB0_3:
	.pragma "nounroll";
	and.b32  	%r40, %r17, 2147483640;
	mul.wide.s32 	%rd23, %r37, 8;
	add.s64 	%rd24, %rd3, %rd23;
	add.s64 	%rd25, %rd4, %rd23;
	add.s64 	%rd26, %rd5, %rd23;
	add.s64 	%rd27, %rd6, %rd23;
	mul.wide.u32 	%rd28, %r17, 40;
	add.s64 	%rd29, %rd1, %rd23;
	add.s64 	%rd30, %rd29, %rd28;
	add.s64 	%rd31, %rd7, %rd23;
	add.s64 	%rd32, %rd8, %rd23;
	ld.global.f64 	%fd17, [%rd65+-32];
	ld.global.f64 	%fd18, [%rd29];
	fma.rn.f64 	%fd19, %fd17, %fd18, %fd67;
	ld.global.f64 	%fd20, [%rd65+-24];
	ld.global.f64 	%fd21, [%rd24];
	fma.rn.f64 	%fd22, %fd20, %fd21, %fd19;
	ld.global.f64 	%fd23, [%rd65+-16];
	ld.global.f64 	%fd24, [%rd25];
	fma.rn.f64 	%fd25, %fd23, %fd24, %fd22;
	ld.global.f64 	%fd26, [%rd65+-8];
	ld.global.f64 	%fd27, [%rd26];
	fma.rn.f64 	%fd28, %fd26, %fd27, %fd25;
	ld.global.f64 	%fd29, [%rd65];
	ld.global.f64 	%fd30, [%rd27];
	fma.rn.f64 	%fd31, %fd29, %fd30, %fd28;
	ld.global.f64 	%fd32, [%rd65+8];
	ld.global.f64 	%fd33, [%rd30];
	fma.rn.f64 	%fd34, %fd32, %fd33, %fd31;
	ld.global.f64 	%fd35, [%rd65+16];
	ld.global.f64 	%fd36, [%rd31];
	fma.rn.f64 	%fd37, %fd35, %fd36, %fd34;
	ld.global.f64 	%fd38, [%rd65+24];
	ld.global.f64 	%fd39, [%rd32];
	fma.rn.f64 	%fd67, %fd38, %fd39, %fd37;
	add.s32 	%r38, %r38, 8;
	shl.b32 	%r28, %r17, 3;
	add.s32 	%r37, %r37, %r28;
	add.s64 	%rd65, %rd65, 64;
	setp.ne.s32 	%p7, %r38, 0;
	@%p7 bra 	$L__BB0_3;
$L__BB0_4:
	setp.eq.s32 	%p8, %r4, 0;
	@%p8 bra 	$L__BB0_12;
	and.b32  	%r12, %r17, 3;
	setp.lt.u32 	%p9, %r4, 4;
	@%p9 bra 	$L__BB0_7;
	add.s32 	%r29, %r40, %r3;
	mul.wide.u32 	%rd33, %r29, 8;
	add.s64 	%rd34, %rd2, %rd33;
	ld.global.f64 	%fd41, [%rd34];
	mad.lo.s32 	%r30, %r40, %r17, %r2;
	mul.wide.s32 	%rd35, %r30, 8;
	add.s64 	%rd36, %rd1, %rd35;
	ld.global.f64 	%fd42, [%rd36];
	fma.rn.f64 	%fd43, %fd41, %fd42, %fd67;
	cvt.u64.u32 	%rd37, %r3;
	cvt.u64.u32 	%rd38, %r40;
	add.s64 	%rd39, %rd38, %rd37;
	shl.b64 	%rd40, %rd39, 3;
	add.s64 	%rd41, %rd2, %rd40;
	ld.global.f64 	%fd44, [%rd41+8];
	mul.wide.u32 	%rd42, %r17, 8;
	add.s64 	%rd43, %rd36, %rd42;
	ld.global.f64 	%fd45, [%rd43];
	fma.rn.f64 	%fd46, %fd44, %fd45, %fd43;
	ld.global.f64 	%fd47, [%rd41+16];
	add.s64 	%rd44, %rd43, %rd42;
	ld.global.f64 	%fd48, [%rd44];
	fma.rn.f64 	%fd49, %fd47, %fd48, %fd46;
	ld.global.f64 	%fd50, [%rd41+24];
	add.s64 	%rd45, %rd44, %rd42;
	ld.global.f64 	%fd51, [%rd45];
	fma.rn.f64 	%fd67, %fd50, %fd51, %fd49;
	add.s32 	%r40, %r40, 4;
$L__BB0_7:
	setp.eq.s32 	%p10, %r12, 0;
	@%p10 bra 	$L__BB0_12;
	setp.eq.s32 	%p11, %r12, 1;
	@%p11 bra 	$L__BB0_10;
	add.s32 	%r31, %r40, %r3;
	mul.wide.u32 	%rd46, %r31, 8;
	add.s64 	%rd47, %rd2, %rd46;
	ld.global.f64 	%fd53, [%rd47];
	mad.lo.s32 	%r32, %r40, %r17, %r2;
	mul.wide.s32 	%rd48, %r32, 8;
	add.s64 	%rd49, %rd1, %rd48;
	ld.global.f64 	%fd54, [%rd49];
	fma.rn.f64 	%fd55, %fd53, %fd54, %fd67;
	cvt.u64.u32 	%rd50, %r3;
	cvt.u64.u32 	%rd51, %r40;
	add.s64 	%rd52, %rd51, %rd50;
	shl.b64 	%rd53, %rd52, 3;
	add.s64 	%rd54, %rd2, %rd53;
	ld.global.f64 	%fd56, [%rd54+8];
	mul.wide.u32 	%rd55, %r17, 8;
	add.s64 	%rd56, %rd49, %rd55;
	ld.global.f64 	%fd57, [%rd56];
	fma.rn.f64 	%fd67, %fd56, %fd57, %fd55;
	add.s32 	%r40, %r40, 2;
$L__BB0_10:
	and.b32  	%r33, %r17, 1;
	setp.eq.b32 	%p12, %r33, 1;
	not.pred 	%p13, %p12;
	@%p13 bra 	$L__BB0_12;
	add.s32 	%r34, %r40, %r3;
	mul.wide.u32 	%rd57, %r34, 8;
	add.s64 	%rd58, %rd2, %rd57;
	ld.global.f64 	%fd58, [%rd58];
	mad.lo.s32 	%r35, %r40, %r17, %r2;
	mul.wide.s32 	%rd59, %r35, 8;
	add.s64 	%rd60, %rd1, %rd59;
	ld.global.f64 	%fd59, [%rd60];
	fma.rn.f64 	%fd67, %fd58, %fd59, %fd67;
$L__BB0_12:
	ld.param.u64 	%rd64, [_Z12MatMulKernelPdS_S_iii_param_2];
	cvta.to.global.u64 	%rd61, %rd64;
	mad.lo.s32 	%r36, %r17, %r1, %r2;
	mul.wide.s32 	%rd62, %r36, 8;
	add.s64 	%rd63, %rd61, %rd62;
	st.global.f64 	[%rd63], %fd67;
	ret;

}


// ===== COMPILED SASS (sm_100) =====

	.target	sm_100

	.elftype	@"ET_EXEC"


//--------------------- .note.nv.tkinfo           --------------------------
	.section	.note.nv.tkinfo,"",@"SHT_NOTE"
	.sectionflags	@"SHF_NOTE_NV_TKINFO"
	.tkinfo
        /*0018*/ 	.word	0x00000002
        /*0030*/ 	.string	""
        /*0030*/ 	.string	"ptxas"
        /*0030*/ 	.string	"Cuda compilation tools, release 13.0, V13.0.88"
        /*0030*/ 	.string	"Build cuda_13.0.r13.0/compiler.36424714_0"
        /*0030*/ 	.string	"-arch sm_100 -m 64 "



//--------------------- .note.nv.cuinfo           --------------------------
	.section	.note.nv.cuinfo,"",@"SHT_NOTE"
	.sectionflags	@"SHF_NOTE_NV_CUINFO"
        /*0018*/ 	.short	0x0002
        /*001a*/ 	.short	0x0064
        /*001c*/ 	.short	0x0082
	.zero		2


//--------------------- .nv.info                  --------------------------
	.section	.nv.info,"",@"SHT_CUDA_INFO"
	.align	4


	//----- nvinfo : EIATTR_REGCOUNT
	.align		4
        /*0000*/ 	.byte	0x04, 0x2f
        /*0002*/ 	.short	(.L_1 - .L_0)
	.align		4
.L_0:
        /*0004*/ 	.word	index@(_Z12MatMulKernelPdS_S_iii)
        /*0008*/ 	.word	0x00000020


	//----- nvinfo : EIATTR_FRAME_SIZE
	.align		4
.L_1:
        /*000c*/ 	.byte	0x04, 0x11
        /*000e*/ 	.short	(.L_3 - .L_2)
	.align		4
.L_2:
        /*0010*/ 	.word	index@(_Z12MatMulKernelPdS_S_iii)
        /*0014*/ 	.word	0x00000000


	//----- nvinfo : EIATTR_MIN_STACK_SIZE
	.align		4
.L_3:
        /*0018*/ 	.byte	0x04, 0x12
        /*001a*/ 	.short	(.L_5 - .L_4)
	.align		4
.L_4:
        /*001c*/ 	.word	index@(_Z12MatMulKernelPdS_S_iii)
        /*0020*/ 	.word	0x00000000
.L_5:


//--------------------- .nv.compat                --------------------------
	.section	.nv.compat,"",@"SHT_CUDA_COMPAT_INFO"
	.align	4
        /*0000*/ 	.byte	0x02, 0x09, 0x00, 0x00, 0x02, 0x02, 0x01, 0x00, 0x02, 0x05, 0x05, 0x00, 0x03, 0x07, 0x01, 0x01
        /*0010*/ 	.byte	0x02, 0x03, 0x00, 0x00, 0x02, 0x06, 0x01, 0x00, 0x04, 0x0b, 0x08, 0x00, 0x01, 0x00, 0x00, 0x00
        /*0020*/ 	.byte	0x00, 0x00, 0x00, 0x00


//--------------------- .nv.info._Z12MatMulKernelPdS_S_iii --------------------------
	.section	.nv.info._Z12MatMulKernelPdS_S_iii,"",@"SHT_CUDA_INFO"
	.sectionflags	@""
	.align	4


	//----- nvinfo : EIATTR_CUDA_API_VERSION
	.align		4
        /*0000*/ 	.byte	0x04, 0x37
        /*0002*/ 	.short	(.L_7 - .L_6)
.L_6:
        /*0004*/ 	.word	0x00000082


	//----- nvinfo : EIATTR_KPARAM_INFO
	.align		4
.L_7:
        /*0008*/ 	.byte	0x04, 0x17
        /*000a*/ 	.short	(.L_9 - .L_8)
.L_8:
        /*000c*/ 	.word	0x00000000
        /*0010*/ 	.short	0x0005
        /*0012*/ 	.short	0x0020
        /*0014*/ 	.byte	0x00, 0xf0, 0x11, 0x00


	//----- nvinfo : EIATTR_KPARAM_INFO
	.align		4
.L_9:
        /*0018*/ 	.byte	0x04, 0x17
        /*001a*/ 	.short	(.L_11 - .L_10)
.L_10:
        /*001c*/ 	.word	0x00000000
        /*0020*/ 	.short	0x0004
        /*0022*/ 	.short	0x001c
        /*0024*/ 	.byte	0x00, 0xf0, 0x11, 0x00


	//----- nvinfo : EIATTR_KPARAM_INFO
	.align		4
.L_11:
        /*0028*/ 	.byte	0x04, 0x17
        /*002a*/ 	.short	(.L_13 - .L_12)
.L_12:
        /*002c*/ 	.word	0x00000000
        /*0030*/ 	.short	0x0003
        /*0032*/ 	.short	0x0018
        /*0034*/ 	.byte	0x00, 0xf0, 0x11, 0x00


	//----- nvinfo : EIATTR_KPARAM_INFO
	.align		4
.L_13:
        /*0038*/ 	.byte	0x04, 0x17
        /*003a*/ 	.short	(.L_15 - .L_14)
.L_14:
        /*003c*/ 	.word	0x00000000
        /*0040*/ 	.short	0x0002
        /*0042*/ 	.short	0x0010
        /*0044*/ 	.byte	0x00, 0xf5, 0x21, 0x00


	//----- nvinfo : EIATTR_KPARAM_INFO
	.align		4
.L_15:
        /*0048*/ 	.byte	0x04, 0x17
        /*004a*/ 	.short	(.L_17 - .L_16)
.L_16:
        /*004c*/ 	.word	0x00000000
        /*0050*/ 	.short	0x0001
        /*0052*/ 	.short	0x0008
        /*0054*/ 	.byte	0x00, 0xf5, 0x21, 0x00


	//----- nvinfo : EIATTR_KPARAM_INFO
	.align		4
.L_17:
        /*0058*/ 	.byte	0x04, 0x17
        /*005a*/ 	.short	(.L_19 - .L_18)
.L_18:
        /*005c*/ 	.word	0x00000000
        /*0060*/ 	.short	0x0000
        /*0062*/ 	.short	0x0000
        /*0064*/ 	.byte	0x00, 0xf5, 0x21, 0x00


	//----- nvinfo : EIATTR_SPARSE_MMA_MASK
	.align		4
.L_19:
        /*0068*/ 	.byte	0x03, 0x50
        /*006a*/ 	.short	0x0000


	//----- nvinfo : EIATTR_MAXREG_COUNT
	.align		4
        /*006c*/ 	.byte	0x03, 0x1b
        /*006e*/ 	.short	0x00ff


	//----- nvinfo : EIATTR_MERCURY_ISA_VERSION
	.align		4
        /*0070*/ 	.byte	0x03, 0x5f
        /*0072*/ 	.short	0x0101


	//----- nvinfo : EIATTR_VRC_CTA_INIT_COUNT
	.align		4
        /*0074*/ 	.byte	0x02, 0x4a
	.zero		1
	.zero		1


	//----- nvinfo : EIATTR_EXIT_INSTR_OFFSETS
	.align		4
        /*0078*/ 	.byte	0x04, 0x1c
        /*007a*/ 	.short	(.L_21 - .L_20)


	//   ....[0]....
.L_20:
        /*007c*/ 	.word	0x00000b20


	//----- nvinfo : EIATTR_CRS_STACK_SIZE
	.align		4
.L_21:
        /*0080*/ 	.byte	0x04, 0x1e
        /*0082*/ 	.short	(.L_23 - .L_22)
.L_22:
        /*0084*/ 	.word	0x00000000


	//----- nvinfo : EIATTR_CBANK_PARAM_SIZE
	.align		4
.L_23:
        /*0088*/ 	.byte	0x03, 0x19
        /*008a*/ 	.short	0x0024


	//----- nvinfo : EIATTR_PARAM_CBANK
	.align		4
        /*008c*/ 	.byte	0x04, 0x0a
        /*008e*/ 	.short	(.L_25 - .L_24)
	.align		4
.L_24:
        /*0090*/ 	.word	index@(.nv.constant0._Z12MatMulKernelPdS_S_iii)
        /*0094*/ 	.short	0x0380
        /*0096*/ 	.short	0x0024


	//----- nvinfo : EIATTR_SW_WAR
	.align		4
.L_25:
        /*0098*/ 	.byte	0x04, 0x36
        /*009a*/ 	.short	(.L_27 - .L_26)
.L_26:
        /*009c*/ 	.word	0x00000008
.L_27:


//--------------------- .nv.callgraph             --------------------------
	.section	.nv.callgraph,"",@"SHT_CUDA_CALLGRAPH"
	.align	4
	.sectionentsize	8
	.align		4
        /*0000*/ 	.word	0x00000000
	.align		4
        /*0004*/ 	.word	0xffffffff
	.align		4
        /*0008*/ 	.word	0x00000000
	.align		4
        /*000c*/ 	.word	0xfffffffe
	.align		4
        /*0010*/ 	.word	0x00000000
	.align		4
        /*0014*/ 	.word	0xfffffffd
	.align		4
        /*0018*/ 	.word	0x00000000
	.align		4
        /*001c*/ 	.word	0xfffffffc


//--------------------- .text._Z12MatMulKernelPdS_S_iii --------------------------
	.section	.text._Z12MatMulKernelPdS_S_iii,"ax",@progbits
	.align	128
        .global         _Z12MatMulKernelPdS_S_iii
        .type           _Z12MatMulKernelPdS_S_iii,@function
        .size           _Z12MatMulKernelPdS_S_iii,(.L_x_6 - _Z12MatMulKernelPdS_S_iii)
        .other          _Z12MatMulKernelPdS_S_iii,@"STO_CUDA_ENTRY STV_DEFAULT"
_Z12MatMulKernelPdS_S_iii:
.text._Z12MatMulKernelPdS_S_iii:
[----:B------:R-:W-:Y:S01]  /*0000*/  LDC R1, c[0x0][0x37c] ;  /* 0x0000df00ff017b82 */ /* 0x000fe20000000800 */
[----:B------:R-:W0:Y:S07]  /*0010*/  S2R R3, SR_TID.Y ;  /* 0x0000000000037919 */ /* 0x000e2e0000002200 */
[----:B------:R-:W0:Y:S01]  /*0020*/  S2UR UR4, SR_CTAID.Y ;  /* 0x00000000000479c3 */ /* 0x000e220000002600 */
[----:B------:R-:W1:Y:S01]  /*0030*/  LDCU UR6, c[0x0][0x3a0] ;  /* 0x00007400ff0677ac */ /* 0x000e620008000800 */
[----:B------:R-:W-:Y:S01]  /*0040*/  BSSY.RECONVERGENT B0, `(.L_x_0) ;  /* 0x00000a9000007945 */ /* 0x000fe20003800200 */
[----:B------:R-:W2:Y:S01]  /*0050*/  S2R R2, SR_TID.X ;  /* 0x0000000000027919 */ /* 0x000ea20000002100 */
[----:B------:R-:W-:Y:S01]  /*0060*/  CS2R R12, SRZ ;  /* 0x00000000000c7805 */ /* 0x000fe2000001ff00 */
[----:B------:R-:W3:Y:S03]  /*0070*/  LDCU.64 UR18, c[0x0][0x398] ;  /* 0x00007300ff1277ac */ /* 0x000ee60008000a00 */
[----:B------:R-:W0:Y:S01]  /*0080*/  LDC R0, c[0x0][0x364] ;  /* 0x0000d900ff007b82 */ /* 0x000e220000000800 */
[----:B------:R-:W4:Y:S07]  /*0090*/  LDCU.64 UR16, c[0x0][0x358] ;  /* 0x00006b00ff1077ac */ /* 0x000f2e0008000a00 */
[----:B------:R-:W2:Y:S08]  /*00a0*/  S2UR UR5, SR_CTAID.X ;  /* 0x00000000000579c3 */ /* 0x000eb00000002500 */
[----:B------:R-:W2:Y:S01]  /*00b0*/  LDC R19, c[0x0][0x360] ;  /* 0x0000d800ff137b82 */ /* 0x000ea20000000800 */
[----:B0-----:R-:W-:-:S05]  /*00c0*/  IMAD R0, R0, UR4, R3 ;  /* 0x0000000400007c24 */ /* 0x001fca000f8e0203 */
[----:B-1----:R-:W-:Y:S01]  /*00d0*/  ISETP.GE.AND P0, PT, R0, UR6, PT ;  /* 0x0000000600007c0c */ /* 0x002fe2000bf06270 */
[----:B--2---:R-:W-:Y:S01]  /*00e0*/  IMAD R19, R19, UR5, R2 ;  /* 0x0000000513137c24 */ /* 0x004fe2000f8e0202 */
[----:B---3--:R-:W-:-:S04]  /*00f0*/  MOV R2, UR18 ;  /* 0x0000001200027c02 */ /* 0x008fc80008000f00 */
[----:B------:R-:W-:-:S04]  /*0100*/  ISETP.GE.OR P0, PT, R19, UR19, P0 ;  /* 0x0000001313007c0c */ /* 0x000fc80008706670 */
[----:B------:R-:W-:-:S13]  /*0110*/  ISETP.LT.OR P0, PT, R2, 0x1, P0 ;  /* 0x000000010200780c */ /* 0x000fda0000701670 */
[----:B----4-:R-:W-:Y:S05]  /*0120*/  @P0 BRA `(.L_x_1) ;  /* 0x0000000800680947 */ /* 0x010fea0003800000 */
[----:B------:R-:W-:Y:S02]  /*0130*/  UISETP.GE.U32.AND UP0, UPT, UR18, 0x8, UPT ;  /* 0x000000081200788c */ /* 0x000fe4000bf06070 */
[----:B------:R-:W-:Y:S01]  /*0140*/  IMAD R5, R0, UR18, RZ ;  /* 0x0000001200057c24 */ /* 0x000fe2000f8e02ff */
[----:B------:R-:W-:Y:S01]  /*0150*/  CS2R R12, SRZ ;  /* 0x00000000000c7805 */ /* 0x000fe2000001ff00 */
[----:B------:R-:W-:-:S05]  /*0160*/  UMOV UR4, URZ ;  /* 0x000000ff00047c82 */ /* 0x000fca0008000000 */
[----:B------:R-:W-:Y:S05]  /*0170*/  BRA.U !UP0, `(.L_x_2) ;  /* 0x00000005080c7547 */ /* 0x000fea000b800000 */
[----:B------:R-:W0:Y:S01]  /*0180*/  LDCU.128 UR20, c[0x0][0x380] ;  /* 0x00007000ff1477ac */ /* 0x000e220008000c00 */
[----:B------:R-:W-:Y:S01]  /*0190*/  IMAD.MOV.U32 R18, RZ, RZ, R19 ;  /* 0x000000ffff127224 */ /* 0x000fe200078e0013 */
[----:B------:R-:W-:Y:S01]  /*01a0*/  CS2R R12, SRZ ;  /* 0x00000000000c7805 */ /* 0x000fe2000001ff00 */
[----:B------:R-:W-:-:S04]  /*01b0*/  ULOP3.LUT UR4, UR18, 0x7ffffff8, URZ, 0xc0, !UPT ;  /* 0x7ffffff812047892 */ /* 0x000fc8000f8ec0ff */
[----:B------:R-:W-:Y:S01]  /*01c0*/  UIADD3 UR4, UPT, UPT, -UR4, URZ, URZ ;  /* 0x000000ff04047290 */ /* 0x000fe2000fffe1ff */
[----:B0-----:R-:W-:Y:S01]  /*01d0*/  MOV R2, UR20 ;  /* 0x0000001400027c02 */ /* 0x001fe20008000f00 */
[----:B------:R-:W-:Y:S01]  /*01e0*/  IMAD.U32 R3, RZ, RZ, UR21 ;  /* 0x00000015ff037e24 */ /* 0x000fe2000f8e00ff */
[----:B------:R-:W-:Y:S02]  /*01f0*/  UIMAD.WIDE.U32 UR6, UR18, 0x10, UR22 ;  /* 0x00000010120678a5 */ /* 0x000fe4000f8e0016 */
[----:B------:R-:W-:Y:S01]  /*0200*/  UIMAD.WIDE.U32 UR8, UR18, 0x18, UR22 ;  /* 0x00000018120878a5 */ /* 0x000fe2000f8e0016 */
[----:B------:R-:W-:Y:S01]  /*0210*/  IMAD.WIDE.U32 R2, R5, 0x8, R2 ;  /* 0x0000000805027825 */ /* 0x000fe200078e0002 */
[----:B------:R-:W-:Y:S02]  /*0220*/  UIMAD.WIDE.U32 UR10, UR18, 0x20, UR22 ;  /* 0x00000020120a78a5 */ /* 0x000fe4000f8e0016 */
[----:B------:R-:W-:Y:S01]  /*0230*/  UIMAD.WIDE.U32 UR12, UR18, 0x30, UR22 ;  /* 0x00000030120c78a5 */ /* 0x000fe2000f8e0016 */
[----:B------:R-:W-:Y:S01]  /*0240*/  IADD3 R8, P0, PT, R2, 0x20, RZ ;  /* 0x0000002002087810 */ /* 0x000fe20007f1e0ff */
[----:B------:R-:W-:-:S03]  /*0250*/  UIMAD.WIDE.U32 UR14, UR18, 0x38, UR22 ;  /* 0x00000038120e78a5 */ /* 0x000fc6000f8e0016 */
[----:B------:R-:W-:-:S09]  /*0260*/  IADD3.X R9, PT, PT, RZ, R3, RZ, P0, !PT ;  /* 0x00000003ff097210 */ /* 0x000fd200007fe4ff */
.L_x_3:
[----:B------:R-:W-:Y:S01]  /*0270*/  HFMA2 R17, -RZ, RZ, 0, 4.76837158203125e-07 ;  /* 0x00000008ff117431 */ /* 0x000fe200000001ff */
[----:B------:R-:W-:Y:S01]  /*0280*/  UIMAD.WIDE.U32 UR20, UR18, 0x8, UR22 ;  /* 0x00000008121478a5 */ /* 0x000fe2000f8e0016 */
[----:B------:R-:W-:Y:S01]  /*0290*/  IMAD.MOV.U32 R2, RZ, RZ, R8 ;  /* 0x000000ffff027224 */ /* 0x000fe200078e0008 */
[----:B------:R-:W-:Y:S02]  /*02a0*/  MOV R3, R9 ;  /* 0x0000000900037202 */ /* 0x000fe40000000f00 */
[----:B------:R-:W-:-:S03]  /*02b0*/  IMAD.WIDE R16, R18, R17, UR22 ;  /* 0x0000001612107e25 */ /* 0x000fc6000f8e0211 */
[----:B------:R-:W2:Y:S01]  /*02c0*/  LDG.E.64 R14, desc[UR16][R2.64+-0x20] ;  /* 0xffffe010020e7981 */ /* 0x000ea2000c1e1b00 */
[----:B------:R-:W-:Y:S01]  /*02d0*/  MOV R20, UR20 ;  /* 0x0000001400147c02 */ /* 0x000fe20008000f00 */
[----:B------:R-:W-:Y:S02]  /*02e0*/  IMAD.U32 R21, RZ, RZ, UR21 ;  /* 0x00000015ff157e24 */ /* 0x000fe4000f8e00ff */
[----:B------:R-:W2:Y:S01]  /*02f0*/  LDG.E.64 R24, desc[UR16][R16.64] ;  /* 0x0000001010187981 */ /* 0x000ea2000c1e1b00 */
[----:B------:R-:W-:Y:S02]  /*0300*/  HFMA2 R7, -RZ, RZ, 0, 4.76837158203125e-07 ;  /* 0x00000008ff077431 */ /* 0x000fe400000001ff */
[----:B------:R-:W-:Y:S01]  /*0310*/  IMAD.WIDE R20, R18, 0x8, R20 ;  /* 0x0000000812147825 */ /* 0x000fe200078e0214 */
[----:B------:R-:W3:Y:S01]  /*0320*/  LDG.E.64 R22, desc[UR16][R2.64+-0x18] ;  /* 0xffffe81002167981 */ /* 0x000ee2000c1e1b00 */
[----:B------:R-:W-:-:S03]  /*0330*/  MOV R9, 0x8 ;  /* 0x0000000800097802 */ /* 0x000fc60000000f00 */
[----:B------:R-:W4:Y:S04]  /*0340*/  LDG.E.64 R4, desc[UR16][R2.64+-0x10] ;  /* 0xfffff01002047981 */ /* 0x000f28000c1e1b00 */
[----:B------:R-:W3:Y:S01]  /*0350*/  LDG.E.64 R20, desc[UR16][R20.64] ;  /* 0x0000001014147981 */ /* 0x000ee2000c1e1b00 */
[----:B------:R-:W-:-:S03]  /*0360*/  IMAD.WIDE R6, R18, R7, UR6 ;  /* 0x0000000612067e25 */ /* 0x000fc6000f8e0207 */
[----:B------:R-:W5:Y:S04]  /*0370*/  LDG.E.64 R10, desc[UR16][R2.64+-0x8] ;  /* 0xfffff810020a7981 */ /* 0x000f68000c1e1b00 */
[----:B------:R-:W4:Y:S01]  /*0380*/  LDG.E.64 R6, desc[UR16][R6.64] ;  /* 0x0000001006067981 */ /* 0x000f22000c1e1b00 */
[----:B------:R-:W-:-:S06]  /*0390*/  IMAD.WIDE R8, R18, R9, UR8 ;  /* 0x0000000812087e25 */ /* 0x000fcc000f8e0209 */
[----:B------:R-:W5:Y:S01]  /*03a0*/  LDG.E.64 R8, desc[UR16][R8.64] ;  /* 0x0000001008087981 */ /* 0x000f62000c1e1b00 */
[----:B------:R-:W-:Y:S01]  /*03b0*/  IMAD.MOV.U32 R27, RZ, RZ, 0x8 ;  /* 0x00000008ff1b7424 */ /* 0x000fe200078e00ff */
[----:B--2---:R-:W-:-:S03]  /*03c0*/  DFMA R24, R14, R24, R12 ;  /* 0x000000180e18722b */ /* 0x004fc6000000000c */
[C---:B------:R-:W-:Y:S01]  /*03d0*/  IMAD.WIDE R12, R18.reuse, R27, UR10 ;  /* 0x0000000a120c7e25 */ /* 0x040fe2000f8e021b */
[----:B------:R-:W-:Y:S01]  /*03e0*/  MOV R27, UR18 ;  /* 0x00000012001b7c02 */ /* 0x000fe20008000f00 */
[----:B------:R-:W2:Y:S04]  /*03f0*/  LDG.E.64 R14, desc[UR16][R2.64] ;  /* 0x00000010020e7981 */ /* 0x000ea8000c1e1b00 */
[----:B------:R-:W2:Y:S01]  /*0400*/  LDG.E.64 R12, desc[UR16][R12.64] ;  /* 0x000000100c0c7981 */ /* 0x000ea2000c1e1b00 */
[----:B------:R-:W-:Y:S01]  /*0410*/  IMAD.WIDE.U32 R16, R27, 0x28, R16 ;  /* 0x000000281b107825 */ /* 0x000fe200078e0010 */
[----:B---3--:R-:W-:Y:S01]  /*0420*/  DFMA R22, R22, R20, R24 ;  /* 0x000000141616722b */ /* 0x008fe20000000018 */
[----:B------:R-:W-:Y:S01]  /*0430*/  MOV R25, 0x8 ;  /* 0x0000000800197802 */ /* 0x000fe20000000f00 */
[----:B------:R-:W3:Y:S04]  /*0440*/  LDG.E.64 R20, desc[UR16][R2.64+0x8] ;  /* 0x0000081002147981 */ /* 0x000ee8000c1e1b00 */
[----:B------:R-:W3:Y:S01]  /*0450*/  LDG.E.64 R16, desc[UR16][R16.64] ;  /* 0x0000001010107981 */ /* 0x000ee2000c1e1b00 */
[----:B------:R-:W-:Y:S01]  /*0460*/  IMAD.WIDE R24, R18, R25, UR12 ;  /* 0x0000000c12187e25 */ /* 0x000fe2000f8e0219 */
[----:B----4-:R-:W-:-:S02]  /*0470*/  DFMA R6, R4, R6, R22 ;  /* 0x000000060406722b */ /* 0x010fc40000000016 */
[----:B------:R-:W4:Y:S01]  /*0480*/  LDG.E.64 R4, desc[UR16][R2.64+0x10] ;  /* 0x0000101002047981 */ /* 0x000f22000c1e1b00 */
[----:B------:R-:W-:-:S03]  /*0490*/  IMAD.MOV.U32 R23, RZ, RZ, 0x8 ;  /* 0x00000008ff177424 */ /* 0x000fc600078e00ff */
[----:B------:R-:W4:Y:S01]  /*04a0*/  LDG.E.64 R24, desc[UR16][R24.64] ;  /* 0x0000001018187981 */ /* 0x000f22000c1e1b00 */
[----:B------:R-:W-:Y:S01]  /*04b0*/  IMAD.WIDE R22, R18, R23, UR14 ;  /* 0x0000000e12167e25 */ /* 0x000fe2000f8e0217 */
[----:B-----5:R-:W-:Y:S02]  /*04c0*/  DFMA R8, R10, R8, R6 ;  /* 0x000000080a08722b */ /* 0x020fe40000000006 */
[----:B------:R-:W5:Y:S04]  /*04d0*/  LDG.E.64 R6, desc[UR16][R2.64+0x18] ;  /* 0x0000181002067981 */ /* 0x000f68000c1e1b00 */
[----:B------:R-:W5:Y:S01]  /*04e0*/  LDG.E.64 R22, desc[UR16][R22.64] ;  /* 0x0000001016167981 */ /* 0x000f62000c1e1b00 */
[----:B------:R-:W-:-:S04]  /*04f0*/  UIADD3 UR4, UPT, UPT, UR4, 0x8, URZ ;  /* 0x0000000804047890 */ /* 0x000fc8000fffe0ff */
[----:B------:R-:W-:Y:S01]  /*0500*/  UISETP.NE.AND UP0, UPT, UR4, URZ, UPT ;  /* 0x000000ff0400728c */ /* 0x000fe2000bf05270 */
[----:B--2---:R-:W-:-:S08]  /*0510*/  DFMA R8, R14, R12, R8 ;  /* 0x0000000c0e08722b */ /* 0x004fd00000000008 */
[----:B---3--:R-:W-:-:S08]  /*0520*/  DFMA R8, R20, R16, R8 ;  /* 0x000000101408722b */ /* 0x008fd00000000008 */
[----:B----4-:R-:W-:Y:S01]  /*0530*/  DFMA R4, R4, R24, R8 ;  /* 0x000000180404722b */ /* 0x010fe20000000008 */
[----:B------:R-:W-:-:S07]  /*0540*/  IADD3 R8, P0, PT, R2, 0x40, RZ ;  /* 0x0000004002087810 */ /* 0x000fce0007f1e0ff */
[----:B-----5:R-:W-:Y:S01]  /*0550*/  DFMA R12, R6, R22, R4 ;  /* 0x00000016060c722b */ /* 0x020fe20000000004 */
[----:B------:R-:W-:Y:S02]  /*0560*/  MOV R5, UR18 ;  /* 0x0000001200057c02 */ /* 0x000fe40008000f00 */
[----:B------:R-:W-:-:S03]  /*0570*/  IADD3.X R9, PT, PT, RZ, R3, RZ, P0, !PT ;  /* 0x00000003ff097210 */ /* 0x000fc600007fe4ff */
[----:B------:R-:W-:Y:S01]  /*0580*/  IMAD R18, R5, 0x8, R18 ;  /* 0x0000000805127824 */ /* 0x000fe200078e0212 */
[----:B------:R-:W-:Y:S06]  /*0590*/  BRA.U UP0, `(.L_x_3) ;  /* 0xfffffffd00347547 */ /* 0x000fec000b83ffff */
[----:B------:R-:W-:-:S12]  /*05a0*/  ULOP3.LUT UR4, UR18, 0x7ffffff8, URZ, 0xc0, !UPT ;  /* 0x7ffffff812047892 */ /* 0x000fd8000f8ec0ff */
.L_x_2:
[----:B------:R-:W-:-:S04]  /*05b0*/  ULOP3.LUT UR6, UR18, 0x7, URZ, 0xc0, !UPT ;  /* 0x0000000712067892 */ /* 0x000fc8000f8ec0ff */
[----:B------:R-:W-:-:S09]  /*05c0*/  UISETP.NE.AND UP0, UPT, UR6, URZ, UPT ;  /* 0x000000ff0600728c */ /* 0x000fd2000bf05270 */
[----:B------:R-:W-:Y:S05]  /*05d0*/  BRA.U !UP0, `(.L_x_1) ;  /* 0x00000005083c7547 */ /* 0x000fea000b800000 */
[----:B------:R-:W-:Y:S01]  /*05e0*/  UISETP.GE.U32.AND UP0, UPT, UR6, 0x4, UPT ;  /* 0x000000040600788c */ /* 0x000fe2000bf06070 */
[----:B------:R-:W-:Y:S01]  /*05f0*/  IMAD R2, R0, UR18, RZ ;  /* 0x0000001200027c24 */ /* 0x000fe2000f8e02ff */
[----:B------:R-:W-:-:S04]  /*0600*/  ULOP3.LUT UR5, UR18, 0x3, URZ, 0xc0, !UPT ;  /* 0x0000000312057892 */ /* 0x000fc8000f8ec0ff */
[----:B------:R-:W-:-:S03]  /*0610*/  UISETP.NE.AND UP1, UPT, UR5, URZ, UPT ;  /* 0x000000ff0500728c */ /* 0x000fc6000bf25270 */
[----:B------:R-:W-:Y:S08]  /*0620*/  BRA.U !UP0, `(.L_x_4) ;  /* 0x00000001087c7547 */ /* 0x000ff0000b800000 */
[----:B------:R-:W0:Y:S01]  /*0630*/  LDC.64 R6, c[0x0][0x380] ;  /* 0x0000e000ff067b82 */ /* 0x000e220000000a00 */
[----:B------:R-:W1:Y:S01]  /*0640*/  LDCU.64 UR6, c[0x0][0x380] ;  /* 0x00007000ff0677ac */ /* 0x000e620008000a00 */
[----:B------:R-:W-:Y:S02]  /*0650*/  MOV R4, UR4 ;  /* 0x0000000400047c02 */ /* 0x000fe40008000f00 */
[C---:B------:R-:W-:Y:S02]  /*0660*/  IADD3 R3, PT, PT, R2.reuse, UR4, RZ ;  /* 0x0000000402037c10 */ /* 0x040fe4000fffe0ff */
[----:B------:R-:W-:Y:S01]  /*0670*/  IADD3 R8, P0, PT, R2, UR4, RZ ;  /* 0x0000000402087c10 */ /* 0x000fe2000ff1e0ff */
[----:B------:R-:W-:Y:S01]  /*0680*/  IMAD R5, R4, UR18, R19 ;  /* 0x0000001204057c24 */ /* 0x000fe2000f8e0213 */
[----:B------:R-:W2:Y:S01]  /*0690*/  LDC.64 R22, c[0x0][0x388] ;  /* 0x0000e200ff167b82 */ /* 0x000ea20000000a00 */
[----:B------:R-:W-:Y:S02]  /*06a0*/  MOV R27, UR18 ;  /* 0x00000012001b7c02 */ /* 0x000fe40008000f00 */
[----:B------:R-:W-:Y:S01]  /*06b0*/  MOV R29, UR18 ;  /* 0x00000012001d7c02 */ /* 0x000fe20008000f00 */
[----:B0-----:R-:W-:-:S04]  /*06c0*/  IMAD.WIDE.U32 R6, R3, 0x8, R6 ;  /* 0x0000000803067825 */ /* 0x001fc800078e0006 */
[----:B------:R-:W-:Y:S01]  /*06d0*/  IMAD.X R3, RZ, RZ, RZ, P0 ;  /* 0x000000ffff037224 */ /* 0x000fe200000e06ff */
[C---:B-1----:R-:W-:Y:S01]  /*06e0*/  LEA R20, P0, R8.reuse, UR6, 0x3 ;  /* 0x0000000608147c11 */ /* 0x042fe2000f8018ff */
[----:B------:R-:W3:Y:S01]  /*06f0*/  LDG.E.64 R6, desc[UR16][R6.64] ;  /* 0x0000001006067981 */ /* 0x000ee2000c1e1b00 */
[----:B--2---:R-:W-:Y:S02]  /*0700*/  IMAD.WIDE R22, R5, 0x8, R22 ;  /* 0x0000000805167825 */ /* 0x004fe400078e0216 */
[----:B------:R-:W-:-:S03]  /*0710*/  LEA.HI.X R21, R8, UR7, R3, 0x3, P0 ;  /* 0x0000000708157c11 */ /* 0x000fc600080f1c03 */
[----:B------:R-:W3:Y:S01]  /*0720*/  LDG.E.64 R4, desc[UR16][R22.64] ;  /* 0x0000001016047981 */ /* 0x000ee2000c1e1b00 */
[----:B------:R-:W-:-:S03]  /*0730*/  IMAD.WIDE.U32 R26, R27, 0x8, R22 ;  /* 0x000000081b1a7825 */ /* 0x000fc600078e0016 */
[----:B------:R-:W2:Y:S04]  /*0740*/  LDG.E.64 R8, desc[UR16][R20.64+0x8] ;  /* 0x0000081014087981 */ /* 0x000ea8000c1e1b00 */
[----:B------:R-:W2:Y:S01]  /*0750*/  LDG.E.64 R10, desc[UR16][R26.64] ;  /* 0x000000101a0a7981 */ /* 0x000ea2000c1e1b00 */
[----:B------:R-:W-:-:S03]  /*0760*/  IMAD.WIDE.U32 R28, R29, 0x8, R26 ;  /* 0x000000081d1c7825 */ /* 0x000fc600078e001a */
[----:B------:R-:W4:Y:S01]  /*0770*/  LDG.E.64 R14, desc[UR16][R20.64+0x10] ;  /* 0x00001010140e7981 */ /* 0x000f22000c1e1b00 */
[----:B------:R-:W-:-:S03]  /*0780*/  IMAD.U32 R25, RZ, RZ, UR18 ;  /* 0x00000012ff197e24 */ /* 0x000fc6000f8e00ff */
[----:B------:R-:W4:Y:S01]  /*0790*/  LDG.E.64 R16, desc[UR16][R28.64] ;  /* 0x000000101c107981 */ /* 0x000f22000c1e1b00 */
[----:B------:R-:W-:-:S03]  /*07a0*/  IMAD.WIDE.U32 R24, R25, 0x8, R28 ;  /* 0x0000000819187825 */ /* 0x000fc600078e001c */
[----:B------:R-:W5:Y:S04]  /*07b0*/  LDG.E.64 R22, desc[UR16][R20.64+0x18] ;  /* 0x0000181014167981 */ /* 0x000f68000c1e1b00 */
[----:B------:R-:W5:Y:S01]  /*07c0*/  LDG.E.64 R24, desc[UR16][R24.64] ;  /* 0x0000001018187981 */ /* 0x000f62000c1e1b00 */
[----:B------:R-:W-:Y:S01]  /*07d0*/  UIADD3 UR4, UPT, UPT, UR4, 0x4, URZ ;  /* 0x0000000404047890 */ /* 0x000fe2000fffe0ff */
[----:B---3--:R-:W-:-:S08]  /*07e0*/  DFMA R4, R6, R4, R12 ;  /* 0x000000040604722b */ /* 0x008fd0000000000c */
[----:B--2---:R-:W-:-:S08]  /*07f0*/  DFMA R4, R8, R10, R4 ;  /* 0x0000000a0804722b */ /* 0x004fd00000000004 */
[----:B----4-:R-:W-:-:S08]  /*0800*/  DFMA R4, R14, R16, R4 ;  /* 0x000000100e04722b */ /* 0x010fd00000000004 */
[----:B-----5:R-:W-:-:S11]  /*0810*/  DFMA R12, R22, R24, R4 ;  /* 0x00000018160c722b */ /* 0x020fd60000000004 */
.L_x_4:
[----:B------:R-:W-:Y:S05]  /*0820*/  BRA.U !UP1, `(.L_x_1) ;  /* 0x0000000109a87547 */ /* 0x000fea000b800000 */
[----:B------:R-:W-:Y:S01]  /*0830*/  UISETP.NE.AND UP0, UPT, UR5, 0x1, UPT ;  /* 0x000000010500788c */ /* 0x000fe2000bf05270 */
[----:B------:R-:W-:Y:S01]  /*0840*/  MOV R8, UR4 ;  /* 0x0000000400087c02 */ /* 0x000fe20008000f00 */
[----:B------:R-:W-:Y:S02]  /*0850*/  ULOP3.LUT UR5, UR18, 0x1, URZ, 0xc0, !UPT ;  /* 0x0000000112057892 */ /* 0x000fe4000f8ec0ff */
[----:B------:R-:W-:Y:S02]  /*0860*/  MOV R17, UR18 ;  /* 0x0000001200117c02 */ /* 0x000fe40008000f00 */
[----:B------:R-:W-:Y:S01]  /*0870*/  PLOP3.LUT P1, PT, PT, PT, UP0, 0x80, 0x8 ;  /* 0x000000000008781c */ /* 0x000fe20003f2f008 */
[----:B------:R-:W-:-:S04]  /*0880*/  UISETP.NE.U32.AND UP1, UPT, UR5, 0x1, UPT ;  /* 0x000000010500788c */ /* 0x000fc8000bf25070 */
[----:B------:R-:W0:Y:S02]  /*0890*/  @UP0 LDCU.128 UR8, c[0x0][0x380] ;  /* 0x00007000ff0807ac */ /* 0x000e240008000c00 */
[----:B------:R-:W-:Y:S01]  /*08a0*/  PLOP3.LUT P0, PT, PT, PT, UP1, 0x80, 0x8 ;  /* 0x000000000008781c */ /* 0x000fe20003f0f018 */
[----:B------:R-:W1:Y:S04]  /*08b0*/  @UP0 LDCU.64 UR6, c[0x0][0x380] ;  /* 0x00007000ff0607ac */ /* 0x000e680008000a00 */
[----:B------:R-:W2:Y:S01]  /*08c0*/  @!UP1 LDCU.128 UR12, c[0x0][0x380] ;  /* 0x00007000ff0c97ac */ /* 0x000ea20008000c00 */
[----:B------:R-:W-:Y:S01]  /*08d0*/  @P1 IADD3 R3, PT, PT, R2, UR4, RZ ;  /* 0x0000000402031c10 */ /* 0x000fe2000fffe0ff */
[----:B------:R-:W-:Y:S01]  /*08e0*/  @P1 IMAD R9, R8, UR18, R19 ;  /* 0x0000001208091c24 */ /* 0x000fe2000f8e0213 */
[----:B------:R-:W-:Y:S01]  /*08f0*/  @P1 IADD3 R10, P2, PT, R2, UR4, RZ ;  /* 0x00000004020a1c10 */ /* 0x000fe2000ff5e0ff */
[----:B------:R-:W-:Y:S01]  /*0900*/  @UP0 UIADD3 UR4, UPT, UPT, UR4, 0x2, URZ ;  /* 0x0000000204040890 */ /* 0x000fe2000fffe0ff */
[----:B0-----:R-:W-:Y:S01]  /*0910*/  MOV R6, UR10 ;  /* 0x0000000a00067c02 */ /* 0x001fe20008000f00 */
[----:B------:R-:W-:Y:S01]  /*0920*/  IMAD.U32 R7, RZ, RZ, UR11 ;  /* 0x0000000bff077e24 */ /* 0x000fe2000f8e00ff */
[----:B------:R-:W-:Y:S01]  /*0930*/  MOV R5, UR9 ;  /* 0x0000000900057c02 */ /* 0x000fe20008000f00 */
[----:B------:R-:W-:-:S02]  /*0940*/  IMAD.U32 R4, RZ, RZ, UR8 ;  /* 0x00000008ff047e24 */ /* 0x000fc4000f8e00ff */
[----:B------:R-:W-:-:S04]  /*0950*/  @P1 IMAD.WIDE R6, R9, 0x8, R6 ;  /* 0x0000000809061825 */ /* 0x000fc800078e0206 */
[----:B------:R-:W-:Y:S01]  /*0960*/  @P1 IMAD.WIDE.U32 R4, R3, 0x8, R4 ;  /* 0x0000000803041825 */ /* 0x000fe200078e0004 */
[----:B------:R-:W-:Y:S02]  /*0970*/  @P1 IADD3.X R3, PT, PT, RZ, RZ, RZ, P2, !PT ;  /* 0x000000ffff031210 */ /* 0x000fe400017fe4ff */
[C---:B-1----:R-:W-:Y:S01]  /*0980*/  @P1 LEA R8, P2, R10.reuse, UR6, 0x3 ;  /* 0x000000060a081c11 */ /* 0x042fe2000f8418ff */
[----:B------:R-:W-:Y:S01]  /*0990*/  @P1 IMAD.WIDE.U32 R16, R17, 0x8, R6 ;  /* 0x0000000811101825 */ /* 0x000fe200078e0006 */
[----:B------:R-:W-:Y:S01]  /*09a0*/  MOV R18, UR4 ;  /* 0x0000000400127c02 */ /* 0x000fe20008000f00 */
[----:B------:R-:W3:Y:S01]  /*09b0*/  @P1 LDG.E.64 R4, desc[UR16][R4.64] ;  /* 0x0000001004041981 */ /* 0x000ee2000c1e1b00 */
[----:B------:R-:W-:-:S03]  /*09c0*/  @P1 LEA.HI.X R9, R10, UR7, R3, 0x3, P2 ;  /* 0x000000070a091c11 */ /* 0x000fc600090f1c03 */
[----:B------:R-:W3:Y:S01]  /*09d0*/  @P1 LDG.E.64 R6, desc[UR16][R6.64] ;  /* 0x0000001006061981 */ /* 0x000ee2000c1e1b00 */
[----:B--2---:R-:W-:Y:S01]  /*09e0*/  MOV R15, UR13 ;  /* 0x0000000d000f7c02 */ /* 0x004fe20008000f00 */
[----:B------:R-:W-:Y:S01]  /*09f0*/  IMAD.U32 R14, RZ, RZ, UR12 ;  /* 0x0000000cff0e7e24 */ /* 0x000fe2000f8e00ff */
[----:B------:R-:W-:Y:S01]  /*0a00*/  MOV R11, UR15 ;  /* 0x0000000f000b7c02 */ /* 0x000fe20008000f00 */
[----:B------:R-:W-:Y:S01]  /*0a10*/  IMAD.U32 R10, RZ, RZ, UR14 ;  /* 0x0000000eff0a7e24 */ /* 0x000fe2000f8e00ff */
[----:B------:R-:W-:Y:S01]  /*0a20*/  @!P0 IADD3 R21, PT, PT, R2, UR4, RZ ;  /* 0x0000000402158c10 */ /* 0x000fe2000fffe0ff */
[----:B------:R-:W-:Y:S01]  /*0a30*/  @!P0 IMAD R23, R18, UR18, R19 ;  /* 0x0000001212178c24 */ /* 0x000fe2000f8e0213 */
[----:B------:R-:W2:Y:S04]  /*0a40*/  @P1 LDG.E.64 R2, desc[UR16][R16.64] ;  /* 0x0000001010021981 */ /* 0x000ea8000c1e1b00 */
[----:B------:R-:W2:Y:S01]  /*0a50*/  @P1 LDG.E.64 R8, desc[UR16][R8.64+0x8] ;  /* 0x0000081008081981 */ /* 0x000ea2000c1e1b00 */
[----:B------:R-:W-:-:S04]  /*0a60*/  @!P0 IMAD.WIDE.U32 R14, R21, 0x8, R14 ;  /* 0x00000008150e8825 */ /* 0x000fc800078e000e */
[----:B------:R-:W-:Y:S02]  /*0a70*/  @!P0 IMAD.WIDE R10, R23, 0x8, R10 ;  /* 0x00000008170a8825 */ /* 0x000fe400078e020a */
[----:B------:R-:W4:Y:S04]  /*0a80*/  @!P0 LDG.E.64 R14, desc[UR16][R14.64] ;  /* 0x000000100e0e8981 */ /* 0x000f28000c1e1b00 */
[----:B------:R-:W4:Y:S01]  /*0a90*/  @!P0 LDG.E.64 R10, desc[UR16][R10.64] ;  /* 0x000000100a0a8981 */ /* 0x000f22000c1e1b00 */
[----:B---3--:R-:W-:-:S08]  /*0aa0*/  @P1 DFMA R4, R4, R6, R12 ;  /* 0x000000060404122b */ /* 0x008fd0000000000c */
[----:B--2---:R-:W-:-:S08]  /*0ab0*/  @P1 DFMA R12, R8, R2, R4 ;  /* 0x00000002080c122b */ /* 0x004fd00000000004 */
[----:B----4-:R-:W-:-:S11]  /*0ac0*/  @!P0 DFMA R12, R14, R10, R12 ;  /* 0x0000000a0e0c822b */ /* 0x010fd6000000000c */
.L_x_1:
[----:B------:R-:W-:Y:S05]  /*0ad0*/  BSYNC.RECONVERGENT B0 ;  /* 0x0000000000007941 */ /* 0x000fea0003800200 */
.L_x_0:
[----:B------:R-:W0:Y:S01]  /*0ae0*/  LDC.64 R2, c[0x0][0x390] ;  /* 0x0000e400ff027b82 */ /* 0x000e220000000a00 */
[----:B------:R-:W-:-:S04]  /*0af0*/  IMAD R19, R0, UR18, R19 ;  /* 0x0000001200137c24 */ /* 0x000fc8000f8e0213 */
[----:B0-----:R-:W-:-:S05]  /*0b00*/  IMAD.WIDE R2, R19, 0x8, R2 ;  /* 0x0000000813027825 */ /* 0x001fca00078e0202 */
[----:B------:R-:W-:Y:S01]  /*0b10*/  STG.E.64 desc[UR16][R2.64], R12 ;  /* 0x0000000c02007986 */ /* 0x000fe2000c101b10 */
[----:B------:R-:W-:Y:S05]  /*0b20*/  EXIT ;  /* 0x000000000000794d */ /* 0x000fea0003800000 */
.L_x_5:
[----:B------:R-:W-:-:S00]  /*0b30*/  BRA `(.L_x_5) ;  /* 0xfffffffc00fc7947 */ /* 0x000fc0000383ffff */
[----:B------:R-:W-:-:S00]  /*0b40*/  NOP ;  /* 0x0000000000007918 */ /* 0x000fc00000000000 */
        /* <DEDUP_REMOVED lines=11> */
.L_x_6:


//--------------------- .nv.shared.reserved.0     --------------------------
	.section	.nv.shared.reserved.0,"aw",@nobits
	.weak		__nv_reservedSMEM_offset_0_alias
	.size		__nv_reservedSMEM_offset_0_alias, 0, 64
	.other		__nv_reservedSMEM_offset_0_alias,@"STO_CUDA_RESERVED_SHARED STV_DEFAULT"
__nv_reservedSMEM_offset_0_alias:
	.zero		0
	.zero		64


//--------------------- .nv.constant0._Z12MatMulKernelPdS_S_iii --------------------------
	.section	.nv.constant0._Z12MatMulKernelPdS_S_iii,"a",@progbits
	.sectionflags	@""
	.align	4
.nv.constant0._Z12MatMulKernelPdS_S_iii:
	.zero		932


//--------------------- SYMBOLS --------------------------

	.type		.nv.reservedSmem.offset0,@object
	.size		.nv.reservedSmem.offset0,0x4
